	.headerflags	@"EF_CUDA_TEXMODE_UNIFIED EF_CUDA_64BIT_ADDRESS EF_CUDA_ACCELERATORS EF_CUDA_SM90 EF_CUDA_VIRTUAL_SM(EF_CUDA_SM90)"
	.elftype	@"ET_EXEC"


//--------------------- .nv.info                  --------------------------
	.section	.nv.info,"",@"SHT_CUDA_INFO"
	.align	4


	//----- nvinfo : EIATTR_REGCOUNT
	.align		4
        /*0000*/ 	.byte	0x04, 0x2f
        /*0002*/ 	.short	(.L_1 - .L_0)
	.align		4
.L_0:
        /*0004*/ 	.word	index@(triton_poi_fused_relu_2)
        /*0008*/ 	.word	0x00000016


	//----- nvinfo : EIATTR_MIN_STACK_SIZE
	.align		4
.L_1:
        /*000c*/ 	.byte	0x04, 0x12
        /*000e*/ 	.short	(.L_3 - .L_2)
	.align		4
.L_2:
        /*0010*/ 	.word	index@(triton_poi_fused_relu_2)
        /*0014*/ 	.word	0x00000000


	//----- nvinfo : EIATTR_FRAME_SIZE
	.align		4
.L_3:
        /*0018*/ 	.byte	0x04, 0x11
        /*001a*/ 	.short	(.L_5 - .L_4)
	.align		4
.L_4:
        /*001c*/ 	.word	index@(triton_poi_fused_relu_2)
        /*0020*/ 	.word	0x00000000


	//----- nvinfo : EIATTR_MIN_STACK_SIZE
	.align		4
.L_5:
        /*0024*/ 	.byte	0x04, 0x12
        /*0026*/ 	.short	(.L_7 - .L_6)
	.align		4
.L_6:
        /*0028*/ 	.word	index@(triton_poi_fused_relu_2)
        /*002c*/ 	.word	0x00000000
.L_7:


//--------------------- .nv.info.triton_poi_fused_relu_2 --------------------------
	.section	.nv.info.triton_poi_fused_relu_2,"",@"SHT_CUDA_INFO"
	.sectionflags	@""
	.align	4


	//----- nvinfo : EIATTR_CUDA_API_VERSION
	.align		4
        /*0000*/ 	.byte	0x04, 0x37
        /*0002*/ 	.short	(.L_9 - .L_8)
.L_8:
        /*0004*/ 	.word	0x0000007c


	//----- nvinfo : EIATTR_KPARAM_INFO
	.align		4
.L_9:
        /*0008*/ 	.byte	0x04, 0x17
        /*000a*/ 	.short	(.L_11 - .L_10)
.L_10:
        /*000c*/ 	.word	0x00000000
        /*0010*/ 	.short	0x0005
        /*0012*/ 	.short	0x0028
        /*0014*/ 	.byte	0x00, 0xf0, 0x11, 0x00


	//----- nvinfo : EIATTR_KPARAM_INFO
	.align		4
.L_11:
        /*0018*/ 	.byte	0x04, 0x17
        /*001a*/ 	.short	(.L_13 - .L_12)
.L_12:
        /*001c*/ 	.word	0x00000000
        /*0020*/ 	.short	0x0004
        /*0022*/ 	.short	0x0020
        /*0024*/ 	.byte	0x00, 0xf4, 0x21, 0x00


	//----- nvinfo : EIATTR_KPARAM_INFO
	.align		4
.L_13:
        /*0028*/ 	.byte	0x04, 0x17
        /*002a*/ 	.short	(.L_15 - .L_14)
.L_14:
        /*002c*/ 	.word	0x00000000
        /*0030*/ 	.short	0x0003
        /*0032*/ 	.short	0x0018
        /*0034*/ 	.byte	0x00, 0xf4, 0x21, 0x00


	//----- nvinfo : EIATTR_KPARAM_INFO
	.align		4
.L_15:
        /*0038*/ 	.byte	0x04, 0x17
        /*003a*/ 	.short	(.L_17 - .L_16)
.L_16:
        /*003c*/ 	.word	0x00000000
        /*0040*/ 	.short	0x0002
        /*0042*/ 	.short	0x0010
        /*0044*/ 	.byte	0x00, 0xf4, 0x21, 0x00


	//----- nvinfo : EIATTR_KPARAM_INFO
	.align		4
.L_17:
        /*0048*/ 	.byte	0x04, 0x17
        /*004a*/ 	.short	(.L_19 - .L_18)
.L_18:
        /*004c*/ 	.word	0x00000000
        /*0050*/ 	.short	0x0001
        /*0052*/ 	.short	0x0008
        /*0054*/ 	.byte	0x00, 0xf4, 0x21, 0x00


	//----- nvinfo : EIATTR_KPARAM_INFO
	.align		4
.L_19:
        /*0058*/ 	.byte	0x04, 0x17
        /*005a*/ 	.short	(.L_21 - .L_20)
.L_20:
        /*005c*/ 	.word	0x00000000
        /*0060*/ 	.short	0x0000
        /*0062*/ 	.short	0x0000
        /*0064*/ 	.byte	0x00, 0xf4, 0x21, 0x00


	//----- nvinfo : EIATTR_SPARSE_MMA_MASK
	.align		4
.L_21:
        /*0068*/ 	.byte	0x03, 0x50
        /*006a*/ 	.short	0x0000


	//----- nvinfo : EIATTR_MAXREG_COUNT
	.align		4
        /*006c*/ 	.byte	0x03, 0x1b
        /*006e*/ 	.short	0x00ff


	//----- nvinfo : EIATTR_EXIT_INSTR_OFFSETS
	.align		4
        /*0070*/ 	.byte	0x04, 0x1c
        /*0072*/ 	.short	(.L_23 - .L_22)


	//   ....[0]....
.L_22:
        /*0074*/ 	.word	0x00000330


	//   ....[1]....
        /*0078*/ 	.word	0x00000350


	//----- nvinfo : EIATTR_REQNTID
	.align		4
.L_23:
        /*007c*/ 	.byte	0x04, 0x10
        /*007e*/ 	.short	(.L_25 - .L_24)
.L_24:
        /*0080*/ 	.word	0x00000080
        /*0084*/ 	.word	0x00000001
        /*0088*/ 	.word	0x00000001


	//----- nvinfo : EIATTR_CBANK_PARAM_SIZE
	.align		4
.L_25:
        /*008c*/ 	.byte	0x03, 0x19
        /*008e*/ 	.short	0x002c


	//----- nvinfo : EIATTR_PARAM_CBANK
	.align		4
        /*0090*/ 	.byte	0x04, 0x0a
        /*0092*/ 	.short	(.L_27 - .L_26)
	.align		4
.L_26:
        /*0094*/ 	.word	index@(.nv.constant0.triton_poi_fused_relu_2)
        /*0098*/ 	.short	0x0210
        /*009a*/ 	.short	0x002c


	//----- nvinfo : EIATTR_SW_WAR
	.align		4
.L_27:
        /*009c*/ 	.byte	0x04, 0x36
        /*009e*/ 	.short	(.L_29 - .L_28)
.L_28:
        /*00a0*/ 	.word	0x00000008
.L_29:


//--------------------- .nv.callgraph             --------------------------
	.section	.nv.callgraph,"",@"SHT_CUDA_CALLGRAPH"
	.align	4
	.sectionentsize	8
	.align		4
        /*0000*/ 	.word	0x00000000
	.align		4
        /*0004*/ 	.word	0xffffffff
	.align		4
        /*0008*/ 	.word	0x00000000
	.align		4
        /*000c*/ 	.word	0xfffffffe
	.align		4
        /*0010*/ 	.word	0x00000000
	.align		4
        /*0014*/ 	.word	0xfffffffd
	.align		4
        /*0018*/ 	.word	0x00000000
	.align		4
        /*001c*/ 	.word	0xfffffffc


//--------------------- .text.triton_poi_fused_relu_2 --------------------------
	.section	.text.triton_poi_fused_relu_2,"ax",@progbits
	.align	128
        .global         triton_poi_fused_relu_2
        .type           triton_poi_fused_relu_2,@function
        .size           triton_poi_fused_relu_2,(.L_x_1 - triton_poi_fused_relu_2)
        .other          triton_poi_fused_relu_2,@"STO_CUDA_ENTRY STV_DEFAULT"
triton_poi_fused_relu_2:
.text.triton_poi_fused_relu_2:
[----:B------:R-:W0:Y:S02]  /*0000*/  LDC R1, c[0x0][0x28] ;  /* 0x00000a00ff017b82 */ /* 0x000e240000000800 */
[----:B------:R-:W1:Y:S01]  /*0010*/  S2R R0, SR_TID.X ;  /* 0x0000000000007919 */ /* 0x000e620000002100 */
[----:B------:R-:W2:Y:S01]  /*0020*/  LDC.64 R8, c[0x0][0x210] ;  /* 0x00008400ff087b82 */ /* 0x000ea20000000a00 */
[----:B------:R-:W-:Y:S01]  /*0030*/  ULDC.64 UR4, c[0x0][0x208] ;  /* 0x0000820000047ab9 */ /* 0x000fe20000000a00 */
[----:B------:R-:W3:Y:S06]  /*0040*/  S2R R3, SR_CTAID.X ;  /* 0x0000000000037919 */ /* 0x000eec0000002500 */
[----:B------:R-:W4:Y:S08]  /*0050*/  LDC.64 R6, c[0x0][0x220] ;  /* 0x00008800ff067b82 */ /* 0x000f300000000a00 */
[----:B------:R-:W5:Y:S01]  /*0060*/  LDC.64 R4, c[0x0][0x218] ;  /* 0x00008600ff047b82 */ /* 0x000f620000000a00 */
[----:B-1----:R-:W-:Y:S01]  /*0070*/  IMAD.SHL.U32 R0, R0, 0x2, RZ ;  /* 0x0000000200007824 */ /* 0x002fe200078e00ff */
[----:B---3--:R-:W-:-:S04]  /*0080*/  SHF.R.S32.HI R11, RZ, 0x17, R3 ;  /* 0x00000017ff0b7819 */ /* 0x008fc80000011403 */
[----:B------:R-:W-:Y:S02]  /*0090*/  LOP3.LUT R0, R0, 0xfe, RZ, 0xc0, !PT ;  /* 0x000000fe00007812 */ /* 0x000fe400078ec0ff */
[----:B------:R-:W-:-:S03]  /*00a0*/  SGXT R11, R11, 0x1 ;  /* 0x000000010b0b781a */ /* 0x000fc60000000200 */
[----:B------:R-:W-:Y:S02]  /*00b0*/  IMAD R0, R3, 0x100, R0 ;  /* 0x0000010003007824 */ /* 0x000fe400078e0200 */
[----:B------:R-:W1:Y:S03]  /*00c0*/  LDC.64 R2, c[0x0][0x228] ;  /* 0x00008a00ff027b82 */ /* 0x000e660000000a00 */
[CC--:B------:R-:W-:Y:S02]  /*00d0*/  LEA.HI R10, R11.reuse, R0.reuse, RZ, 0x6 ;  /* 0x000000000b0a7211 */ /* 0x0c0fe400078f30ff */
[CC--:B------:R-:W-:Y:S02]  /*00e0*/  LEA.HI R12, R11.reuse, R0.reuse, RZ, 0x4 ;  /* 0x000000000b0c7211 */ /* 0x0c0fe400078f20ff */
[----:B------:R-:W-:Y:S02]  /*00f0*/  LEA.HI R13, R11, R0, RZ, 0x8 ;  /* 0x000000000b0d7211 */ /* 0x000fe400078f40ff */
[----:B------:R-:W-:-:S02]  /*0100*/  LOP3.LUT R11, R10, 0xffffffc0, RZ, 0xc0, !PT ;  /* 0xffffffc00a0b7812 */ /* 0x000fc400078ec0ff */
[----:B------:R-:W-:Y:S02]  /*0110*/  SHF.R.S32.HI R12, RZ, 0x4, R12 ;  /* 0x00000004ff0c7819 */ /* 0x000fe4000001140c */
[----:B------:R-:W-:Y:S01]  /*0120*/  SHF.R.S32.HI R14, RZ, 0x8, R13 ;  /* 0x00000008ff0e7819 */ /* 0x000fe2000001140d */
[----:B------:R-:W-:Y:S01]  /*0130*/  IMAD.IADD R11, R0, 0x1, -R11 ;  /* 0x00000001000b7824 */ /* 0x000fe200078e0a0b */
[----:B------:R-:W-:Y:S02]  /*0140*/  LEA.HI R10, R12, R12, RZ, 0x2 ;  /* 0x0000000c0c0a7211 */ /* 0x000fe400078f10ff */
[----:B------:R-:W-:Y:S01]  /*0150*/  ISETP.GE.AND P2, PT, R0, 0x400, PT ;  /* 0x000004000000780c */ /* 0x000fe20003f46270 */
[----:B------:R-:W-:Y:S01]  /*0160*/  IMAD R13, R14, 0x40, R11 ;  /* 0x000000400e0d7824 */ /* 0x000fe200078e020b */
[----:B------:R-:W-:Y:S02]  /*0170*/  LOP3.LUT R11, R10, 0xfffffffc, RZ, 0xc0, !PT ;  /* 0xfffffffc0a0b7812 */ /* 0x000fe400078ec0ff */
[----:B------:R-:W-:-:S02]  /*0180*/  CS2R R18, SRZ ;  /* 0x0000000000127805 */ /* 0x000fc4000001ff00 */
[----:B------:R-:W-:Y:S01]  /*0190*/  CS2R R16, SRZ ;  /* 0x0000000000107805 */ /* 0x000fe2000001ff00 */
[----:B------:R-:W-:Y:S02]  /*01a0*/  IMAD.IADD R15, R12, 0x1, -R11 ;  /* 0x000000010c0f7824 */ /* 0x000fe400078e0a0b */
[----:B--2---:R-:W-:Y:S01]  /*01b0*/  IMAD.WIDE R10, R13, 0x4, R8 ;  /* 0x000000040d0a7825 */ /* 0x004fe200078e0208 */
[----:B------:R-:W-:-:S03]  /*01c0*/  CS2R R8, SRZ ;  /* 0x0000000000087805 */ /* 0x000fc6000001ff00 */
[----:B----4-:R-:W-:Y:S01]  /*01d0*/  IMAD.WIDE R12, R0, 0x4, R6 ;  /* 0x00000004000c7825 */ /* 0x010fe200078e0206 */
[----:B------:R-:W-:-:S03]  /*01e0*/  CS2R R6, SRZ ;  /* 0x0000000000067805 */ /* 0x000fc6000001ff00 */
[C---:B-----5:R-:W-:Y:S01]  /*01f0*/  IMAD.WIDE R4, R15.reuse, 0x4, R4 ;  /* 0x000000040f047825 */ /* 0x060fe200078e0204 */
[----:B------:R-:W2:Y:S03]  /*0200*/  @!P2 LDG.E.64 R8, desc[UR4][R12.64] ;  /* 0x000000040c08a981 */ /* 0x000ea6000c1e1b00 */
[----:B-1----:R-:W-:Y:S01]  /*0210*/  IMAD.WIDE R2, R15, 0x4, R2 ;  /* 0x000000040f027825 */ /* 0x002fe200078e0202 */
[----:B------:R-:W3:Y:S01]  /*0220*/  @!P2 LDG.E.64 R6, desc[UR4][R10.64] ;  /* 0x000000040a06a981 */ /* 0x000ee2000c1e1b00 */
[----:B------:R-:W1:Y:S03]  /*0230*/  LDC.64 R14, c[0x0][0x230] ;  /* 0x00008c00ff0e7b82 */ /* 0x000e660000000a00 */
[----:B------:R-:W2:Y:S04]  /*0240*/  @!P2 LDG.E.EL R18, desc[UR4][R2.64] ;  /* 0x000000040212a981 */ /* 0x000ea8000c2e1900 */
[----:B------:R-:W3:Y:S04]  /*0250*/  @!P2 LDG.E.EL R16, desc[UR4][R4.64] ;  /* 0x000000040410a981 */ /* 0x000ee8000c2e1900 */
[----:B------:R1:W4:Y:S04]  /*0260*/  @!P2 LDG.E.EL R19, desc[UR4][R2.64] ;  /* 0x000000040213a981 */ /* 0x000328000c2e1900 */
[----:B------:R-:W5:Y:S01]  /*0270*/  @!P2 LDG.E.EL R17, desc[UR4][R4.64] ;  /* 0x000000040411a981 */ /* 0x000f62000c2e1900 */
[----:B-1----:R-:W-:-:S04]  /*0280*/  IMAD.WIDE R2, R0, 0x4, R14 ;  /* 0x0000000400027825 */ /* 0x002fc800078e020e */
[----:B--2---:R-:W-:Y:S01]  /*0290*/  FADD R18, R18, R9 ;  /* 0x0000000912127221 */ /* 0x004fe20000000000 */
[----:B---3--:R-:W-:Y:S01]  /*02a0*/  FADD R7, R16, R7 ;  /* 0x0000000710077221 */ /* 0x008fe20000000000 */
[----:B----4-:R-:W-:-:S04]  /*02b0*/  FADD R19, R19, R8 ;  /* 0x0000000813137221 */ /* 0x010fc80000000000 */
[----:B------:R-:W-:Y:S01]  /*02c0*/  FSETP.GEU.AND P1, PT, R7, -R18, PT ;  /* 0x800000120700720b */ /* 0x000fe20003f2e000 */
[----:B-----5:R-:W-:Y:S01]  /*02d0*/  FADD R6, R17, R6 ;  /* 0x0000000611067221 */ /* 0x020fe20000000000 */
[----:B------:R-:W-:-:S03]  /*02e0*/  FADD R18, R7, R18 ;  /* 0x0000001207127221 */ /* 0x000fc60000000000 */
[C---:B------:R-:W-:Y:S01]  /*02f0*/  FADD R7, R6.reuse, R19 ;  /* 0x0000001306077221 */ /* 0x040fe20000000000 */
[----:B------:R-:W-:Y:S02]  /*0300*/  FSETP.GEU.AND P0, PT, R6, -R19, PT ;  /* 0x800000130600720b */ /* 0x000fe40003f0e000 */
[----:B------:R-:W-:Y:S02]  /*0310*/  FSEL R5, R18, RZ, P1 ;  /* 0x000000ff12057208 */ /* 0x000fe40000800000 */
[----:B------:R-:W-:Y:S01]  /*0320*/  FSEL R4, R7, RZ, P0 ;  /* 0x000000ff07047208 */ /* 0x000fe20000000000 */
[----:B------:R-:W-:Y:S08]  /*0330*/  @P2 EXIT ;  /* 0x000000000000294d */ /* 0x000ff00003800000 */
[----:B------:R-:W-:Y:S01]  /*0340*/  STG.E.64 desc[UR4][R2.64], R4 ;  /* 0x0000000402007986 */ /* 0x000fe2000c101b04 */
[----:B------:R-:W-:Y:S05]  /*0350*/  EXIT ;  /* 0x000000000000794d */ /* 0x000fea0003800000 */
.L_x_0:
[----:B------:R-:W-:-:S00]  /*0360*/  BRA `(.L_x_0) ;  /* 0xfffffffc00fc7947 */ /* 0x000fc0000383ffff */
[----:B------:R-:W-:-:S00]  /*0370*/  NOP ;  /* 0x0000000000007918 */ /* 0x000fc00000000000 */
        /* <DEDUP_REMOVED lines=8> */
.L_x_1:


//--------------------- .nv.constant0.triton_poi_fused_relu_2 --------------------------
	.section	.nv.constant0.triton_poi_fused_relu_2,"a",@progbits
	.sectionflags	@""
	.align	4
.nv.constant0.triton_poi_fused_relu_2:
	.zero		572
